//
// Generated by NVIDIA NVVM Compiler
//
// Compiler Build ID: CL-36424714
// Cuda compilation tools, release 13.0, V13.0.88
// Based on NVVM 20.0.0
//

.version 9.0
.target sm_100
.address_size 64

	// .globl	_Z13copy_subarrayPKiPiii

.visible .entry _Z13copy_subarrayPKiPiii(
	.param .u64 .ptr .align 1 _Z13copy_subarrayPKiPiii_param_0,
	.param .u64 .ptr .align 1 _Z13copy_subarrayPKiPiii_param_1,
	.param .u32 _Z13copy_subarrayPKiPiii_param_2,
	.param .u32 _Z13copy_subarrayPKiPiii_param_3
)
{
	.reg .pred 	%p<2>;
	.reg .b32 	%r<8>;
	.reg .b64 	%rd<12>;

	ld.param.u64 	%rd1, [_Z13copy_subarrayPKiPiii_param_0];
	ld.param.u64 	%rd2, [_Z13copy_subarrayPKiPiii_param_1];
	ld.param.u32 	%r2, [_Z13copy_subarrayPKiPiii_param_2];
	ld.param.u32 	%r3, [_Z13copy_subarrayPKiPiii_param_3];
	mov.u32 	%r4, %ctaid.x;
	mov.u32 	%r5, %ntid.x;
	mov.u32 	%r6, %tid.x;
	mad.lo.s32 	%r1, %r4, %r5, %r6;
	setp.ge.s32 	%p1, %r1, %r3;
	@%p1 bra 	$L__BB0_2;
	cvta.to.global.u64 	%rd3, %rd1;
	cvta.to.global.u64 	%rd4, %rd2;
	cvt.s64.s32 	%rd5, %r2;
	cvt.s64.s32 	%rd6, %r1;
	add.s64 	%rd7, %rd5, %rd6;
	shl.b64 	%rd8, %rd7, 2;
	add.s64 	%rd9, %rd3, %rd8;
	mul.wide.s32 	%rd10, %r1, 4;
	add.s64 	%rd11, %rd4, %rd10;
	ld.global.u32 	%r7, [%rd9];
	st.global.u32 	[%rd11], %r7;
$L__BB0_2:
	ret;

}


// ===== COMPILED SASS (sm_100) =====

	.target	sm_100

	.elftype	@"ET_EXEC"


//--------------------- .note.nv.tkinfo           --------------------------
	.section	.note.nv.tkinfo,"",@"SHT_NOTE"
	.sectionflags	@"SHF_NOTE_NV_TKINFO"
	.tkinfo
        /*0018*/ 	.word	0x00000002
        /*0030*/ 	.string	""
        /*0030*/ 	.string	"ptxas"
        /*0030*/ 	.string	"Cuda compilation tools, release 13.0, V13.0.88"
        /*0030*/ 	.string	"Build cuda_13.0.r13.0/compiler.36424714_0"
        /*0030*/ 	.string	"-arch sm_100 -m 64 "



//--------------------- .note.nv.cuinfo           --------------------------
	.section	.note.nv.cuinfo,"",@"SHT_NOTE"
	.sectionflags	@"SHF_NOTE_NV_CUINFO"
        /*0018*/ 	.short	0x0002
        /*001a*/ 	.short	0x0064
        /*001c*/ 	.short	0x0082
	.zero		2


//--------------------- .nv.info                  --------------------------
	.section	.nv.info,"",@"SHT_CUDA_INFO"
	.align	4


	//----- nvinfo : EIATTR_REGCOUNT
	.align		4
        /*0000*/ 	.byte	0x04, 0x2f
        /*0002*/ 	.short	(.L_1 - .L_0)
	.align		4
.L_0:
        /*0004*/ 	.word	index@(_Z13copy_subarrayPKiPiii)
        /*0008*/ 	.word	0x0000000a


	//----- nvinfo : EIATTR_FRAME_SIZE
	.align		4
.L_1:
        /*000c*/ 	.byte	0x04, 0x11
        /*000e*/ 	.short	(.L_3 - .L_2)
	.align		4
.L_2:
        /*0010*/ 	.word	index@(_Z13copy_subarrayPKiPiii)
        /*0014*/ 	.word	0x00000000


	//----- nvinfo : EIATTR_MIN_STACK_SIZE
	.align		4
.L_3:
        /*0018*/ 	.byte	0x04, 0x12
        /*001a*/ 	.short	(.L_5 - .L_4)
	.align		4
.L_4:
        /*001c*/ 	.word	index@(_Z13copy_subarrayPKiPiii)
        /*0020*/ 	.word	0x00000000
.L_5:


//--------------------- .nv.compat                --------------------------
	.section	.nv.compat,"",@"SHT_CUDA_COMPAT_INFO"
	.align	4
        /*0000*/ 	.byte	0x02, 0x09, 0x00, 0x00, 0x02, 0x02, 0x01, 0x00, 0x02, 0x05, 0x05, 0x00, 0x03, 0x07, 0x01, 0x01
        /*0010*/ 	.byte	0x02, 0x03, 0x00, 0x00, 0x02, 0x06, 0x01, 0x00, 0x04, 0x0b, 0x08, 0x00, 0x09, 0x00, 0x00, 0x00
        /*0020*/ 	.byte	0x00, 0x00, 0x00, 0x00


//--------------------- .nv.info._Z13copy_subarrayPKiPiii --------------------------
	.section	.nv.info._Z13copy_subarrayPKiPiii,"",@"SHT_CUDA_INFO"
	.sectionflags	@""
	.align	4


	//----- nvinfo : EIATTR_CUDA_API_VERSION
	.align		4
        /*0000*/ 	.byte	0x04, 0x37
        /*0002*/ 	.short	(.L_7 - .L_6)
.L_6:
        /*0004*/ 	.word	0x00000082


	//----- nvinfo : EIATTR_KPARAM_INFO
	.align		4
.L_7:
        /*0008*/ 	.byte	0x04, 0x17
        /*000a*/ 	.short	(.L_9 - .L_8)
.L_8:
        /*000c*/ 	.word	0x00000000
        /*0010*/ 	.short	0x0003
        /*0012*/ 	.short	0x0014
        /*0014*/ 	.byte	0x00, 0xf0, 0x11, 0x00


	//----- nvinfo : EIATTR_KPARAM_INFO
	.align		4
.L_9:
        /*0018*/ 	.byte	0x04, 0x17
        /*001a*/ 	.short	(.L_11 - .L_10)
.L_10:
        /*001c*/ 	.word	0x00000000
        /*0020*/ 	.short	0x0002
        /*0022*/ 	.short	0x0010
        /*0024*/ 	.byte	0x00, 0xf0, 0x11, 0x00


	//----- nvinfo : EIATTR_KPARAM_INFO
	.align		4
.L_11:
        /*0028*/ 	.byte	0x04, 0x17
        /*002a*/ 	.short	(.L_13 - .L_12)
.L_12:
        /*002c*/ 	.word	0x00000000
        /*0030*/ 	.short	0x0001
        /*0032*/ 	.short	0x0008
        /*0034*/ 	.byte	0x00, 0xf5, 0x21, 0x00


	//----- nvinfo : EIATTR_KPARAM_INFO
	.align		4
.L_13:
        /*0038*/ 	.byte	0x04, 0x17
        /*003a*/ 	.short	(.L_15 - .L_14)
.L_14:
        /*003c*/ 	.word	0x00000000
        /*0040*/ 	.short	0x0000
        /*0042*/ 	.short	0x0000
        /*0044*/ 	.byte	0x00, 0xf5, 0x21, 0x00


	//----- nvinfo : EIATTR_SPARSE_MMA_MASK
	.align		4
.L_15:
        /*0048*/ 	.byte	0x03, 0x50
        /*004a*/ 	.short	0x0000


	//----- nvinfo : EIATTR_MAXREG_COUNT
	.align		4
        /*004c*/ 	.byte	0x03, 0x1b
        /*004e*/ 	.short	0x00ff


	//----- nvinfo : EIATTR_MERCURY_ISA_VERSION
	.align		4
        /*0050*/ 	.byte	0x03, 0x5f
        /*0052*/ 	.short	0x0101


	//----- nvinfo : EIATTR_VRC_CTA_INIT_COUNT
	.align		4
        /*0054*/ 	.byte	0x02, 0x4a
	.zero		1
	.zero		1


	//----- nvinfo : EIATTR_EXIT_INSTR_OFFSETS
	.align		4
        /*0058*/ 	.byte	0x04, 0x1c
        /*005a*/ 	.short	(.L_17 - .L_16)


	//   ....[0]....
.L_16:
        /*005c*/ 	.word	0x00000070


	//   ....[1]....
        /*0060*/ 	.word	0x00000140


	//----- nvinfo : EIATTR_CBANK_PARAM_SIZE
	.align		4
.L_17:
        /*0064*/ 	.byte	0x03, 0x19
        /*0066*/ 	.short	0x0018


	//----- nvinfo : EIATTR_PARAM_CBANK
	.align		4
        /*0068*/ 	.byte	0x04, 0x0a
        /*006a*/ 	.short	(.L_19 - .L_18)
	.align		4
.L_18:
        /*006c*/ 	.word	index@(.nv.constant0._Z13copy_subarrayPKiPiii)
        /*0070*/ 	.short	0x0380
        /*0072*/ 	.short	0x0018


	//----- nvinfo : EIATTR_SW_WAR
	.align		4
.L_19:
        /*0074*/ 	.byte	0x04, 0x36
        /*0076*/ 	.short	(.L_21 - .L_20)
.L_20:
        /*0078*/ 	.word	0x00000008
.L_21:


//--------------------- .nv.callgraph             --------------------------
	.section	.nv.callgraph,"",@"SHT_CUDA_CALLGRAPH"
	.align	4
	.sectionentsize	8
	.align		4
        /*0000*/ 	.word	0x00000000
	.align		4
        /*0004*/ 	.word	0xffffffff
	.align		4
        /*0008*/ 	.word	0x00000000
	.align		4
        /*000c*/ 	.word	0xfffffffe
	.align		4
        /*0010*/ 	.word	0x00000000
	.align		4
        /*0014*/ 	.word	0xfffffffd
	.align		4
        /*0018*/ 	.word	0x00000000
	.align		4
        /*001c*/ 	.word	0xfffffffc


//--------------------- .text._Z13copy_subarrayPKiPiii --------------------------
	.section	.text._Z13copy_subarrayPKiPiii,"ax",@progbits
	.align	128
        .global         _Z13copy_subarrayPKiPiii
        .type           _Z13copy_subarrayPKiPiii,@function
        .size           _Z13copy_subarrayPKiPiii,(.L_x_1 - _Z13copy_subarrayPKiPiii)
        .other          _Z13copy_subarrayPKiPiii,@"STO_CUDA_ENTRY STV_DEFAULT"
_Z13copy_subarrayPKiPiii:
.text._Z13copy_subarrayPKiPiii:
[----:B------:R-:W-:Y:S01]  /*0000*/  LDC R1, c[0x0][0x37c] ;  /* 0x0000df00ff017b82 */ /* 0x000fe20000000800 */
[----:B------:R-:W0:Y:S07]  /*0010*/  S2R R0, SR_TID.X ;  /* 0x0000000000007919 */ /* 0x000e2e0000002100 */
[----:B------:R-:W0:Y:S01]  /*0020*/  S2UR UR4, SR_CTAID.X ;  /* 0x00000000000479c3 */ /* 0x000e220000002500 */
[----:B------:R-:W1:Y:S07]  /*0030*/  LDCU UR5, c[0x0][0x394] ;  /* 0x00007280ff0577ac */ /* 0x000e6e0008000800 */
[----:B------:R-:W0:Y:S02]  /*0040*/  LDC R7, c[0x0][0x360] ;  /* 0x0000d800ff077b82 */ /* 0x000e240000000800 */
[----:B0-----:R-:W-:-:S05]  /*0050*/  IMAD R7, R7, UR4, R0 ;  /* 0x0000000407077c24 */ /* 0x001fca000f8e0200 */
[----:B-1----:R-:W-:-:S13]  /*0060*/  ISETP.GE.AND P0, PT, R7, UR5, PT ;  /* 0x0000000507007c0c */ /* 0x002fda000bf06270 */
[----:B------:R-:W-:Y:S05]  /*0070*/  @P0 EXIT ;  /* 0x000000000000094d */ /* 0x000fea0003800000 */
[----:B------:R-:W0:Y:S01]  /*0080*/  LDC R3, c[0x0][0x390] ;  /* 0x0000e400ff037b82 */ /* 0x000e220000000800 */
[----:B------:R-:W1:Y:S01]  /*0090*/  LDCU.64 UR6, c[0x0][0x380] ;  /* 0x00007000ff0677ac */ /* 0x000e620008000a00 */
[----:B------:R-:W-:Y:S01]  /*00a0*/  SHF.R.S32.HI R0, RZ, 0x1f, R7 ;  /* 0x0000001fff007819 */ /* 0x000fe20000011407 */
[----:B------:R-:W2:Y:S01]  /*00b0*/  LDCU.64 UR4, c[0x0][0x358] ;  /* 0x00006b00ff0477ac */ /* 0x000ea20008000a00 */
[----:B0-----:R-:W-:-:S04]  /*00c0*/  IADD3 R2, P0, PT, R7, R3, RZ ;  /* 0x0000000307027210 */ /* 0x001fc80007f1e0ff */
[----:B------:R-:W-:Y:S02]  /*00d0*/  LEA.HI.X.SX32 R3, R3, R0, 0x1, P0 ;  /* 0x0000000003037211 */ /* 0x000fe400000f0eff */
[----:B-1----:R-:W-:-:S04]  /*00e0*/  LEA R4, P0, R2, UR6, 0x2 ;  /* 0x0000000602047c11 */ /* 0x002fc8000f8010ff */
[----:B------:R-:W-:Y:S02]  /*00f0*/  LEA.HI.X R5, R2, UR7, R3, 0x2, P0 ;  /* 0x0000000702057c11 */ /* 0x000fe400080f1403 */
[----:B------:R-:W0:Y:S04]  /*0100*/  LDC.64 R2, c[0x0][0x388] ;  /* 0x0000e200ff027b82 */ /* 0x000e280000000a00 */
[----:B--2---:R-:W2:Y:S01]  /*0110*/  LDG.E R5, desc[UR4][R4.64] ;  /* 0x0000000404057981 */ /* 0x004ea2000c1e1900 */
[----:B0-----:R-:W-:-:S05]  /*0120*/  IMAD.WIDE R2, R7, 0x4, R2 ;  /* 0x0000000407027825 */ /* 0x001fca00078e0202 */
[----:B--2---:R-:W-:Y:S01]  /*0130*/  STG.E desc[UR4][R2.64], R5 ;  /* 0x0000000502007986 */ /* 0x004fe2000c101904 */
[----:B------:R-:W-:Y:S05]  /*0140*/  EXIT ;  /* 0x000000000000794d */ /* 0x000fea0003800000 */
.L_x_0:
[----:B------:R-:W-:-:S00]  /*0150*/  BRA `(.L_x_0) ;  /* 0xfffffffc00fc7947 */ /* 0x000fc0000383ffff */
[----:B------:R-:W-:-:S00]  /*0160*/  NOP ;  /* 0x0000000000007918 */ /* 0x000fc00000000000 */
        /* <DEDUP_REMOVED lines=9> */
.L_x_1:


//--------------------- .nv.shared.reserved.0     --------------------------
	.section	.nv.shared.reserved.0,"aw",@nobits
	.weak		__nv_reservedSMEM_offset_0_alias
	.size		__nv_reservedSMEM_offset_0_alias, 0, 64
	.other		__nv_reservedSMEM_offset_0_alias,@"STO_CUDA_RESERVED_SHARED STV_DEFAULT"
__nv_reservedSMEM_offset_0_alias:
	.zero		0
	.zero		64


//--------------------- .nv.constant0._Z13copy_subarrayPKiPiii --------------------------
	.section	.nv.constant0._Z13copy_subarrayPKiPiii,"a",@progbits
	.sectionflags	@""
	.align	4
.nv.constant0._Z13copy_subarrayPKiPiii:
	.zero		920


//--------------------- SYMBOLS --------------------------

	.type		.nv.reservedSmem.offset0,@object
	.size		.nv.reservedSmem.offset0,0x4
